	.headerflags	@"EF_CUDA_TEXMODE_UNIFIED EF_CUDA_64BIT_ADDRESS EF_CUDA_ACCELERATORS EF_CUDA_SM90 EF_CUDA_VIRTUAL_SM(EF_CUDA_SM90)"
	.elftype	@"ET_EXEC"


//--------------------- .nv.info                  --------------------------
	.section	.nv.info,"",@"SHT_CUDA_INFO"
	.align	4


	//----- nvinfo : EIATTR_REGCOUNT
	.align		4
        /*0000*/ 	.byte	0x04, 0x2f
        /*0002*/ 	.short	(.L_1 - .L_0)
	.align		4
.L_0:
        /*0004*/ 	.word	index@(triton_poi_fused_convolution_leaky_relu_10)
        /*0008*/ 	.word	0x00000014


	//----- nvinfo : EIATTR_MIN_STACK_SIZE
	.align		4
.L_1:
        /*000c*/ 	.byte	0x04, 0x12
        /*000e*/ 	.short	(.L_3 - .L_2)
	.align		4
.L_2:
        /*0010*/ 	.word	index@(triton_poi_fused_convolution_leaky_relu_10)
        /*0014*/ 	.word	0x00000000


	//----- nvinfo : EIATTR_FRAME_SIZE
	.align		4
.L_3:
        /*0018*/ 	.byte	0x04, 0x11
        /*001a*/ 	.short	(.L_5 - .L_4)
	.align		4
.L_4:
        /*001c*/ 	.word	index@(triton_poi_fused_convolution_leaky_relu_10)
        /*0020*/ 	.word	0x00000000


	//----- nvinfo : EIATTR_MIN_STACK_SIZE
	.align		4
.L_5:
        /*0024*/ 	.byte	0x04, 0x12
        /*0026*/ 	.short	(.L_7 - .L_6)
	.align		4
.L_6:
        /*0028*/ 	.word	index@(triton_poi_fused_convolution_leaky_relu_10)
        /*002c*/ 	.word	0x00000000
.L_7:


//--------------------- .nv.info.triton_poi_fused_convolution_leaky_relu_10 --------------------------
	.section	.nv.info.triton_poi_fused_convolution_leaky_relu_10,"",@"SHT_CUDA_INFO"
	.sectionflags	@""
	.align	4


	//----- nvinfo : EIATTR_CUDA_API_VERSION
	.align		4
        /*0000*/ 	.byte	0x04, 0x37
        /*0002*/ 	.short	(.L_9 - .L_8)
.L_8:
        /*0004*/ 	.word	0x0000007c


	//----- nvinfo : EIATTR_KPARAM_INFO
	.align		4
.L_9:
        /*0008*/ 	.byte	0x04, 0x17
        /*000a*/ 	.short	(.L_11 - .L_10)
.L_10:
        /*000c*/ 	.word	0x00000000
        /*0010*/ 	.short	0x0005
        /*0012*/ 	.short	0x0028
        /*0014*/ 	.byte	0x00, 0xf0, 0x11, 0x00


	//----- nvinfo : EIATTR_KPARAM_INFO
	.align		4
.L_11:
        /*0018*/ 	.byte	0x04, 0x17
        /*001a*/ 	.short	(.L_13 - .L_12)
.L_12:
        /*001c*/ 	.word	0x00000000
        /*0020*/ 	.short	0x0004
        /*0022*/ 	.short	0x0020
        /*0024*/ 	.byte	0x00, 0xf4, 0x21, 0x00


	//----- nvinfo : EIATTR_KPARAM_INFO
	.align		4
.L_13:
        /*0028*/ 	.byte	0x04, 0x17
        /*002a*/ 	.short	(.L_15 - .L_14)
.L_14:
        /*002c*/ 	.word	0x00000000
        /*0030*/ 	.short	0x0003
        /*0032*/ 	.short	0x0018
        /*0034*/ 	.byte	0x00, 0xf4, 0x21, 0x00


	//----- nvinfo : EIATTR_KPARAM_INFO
	.align		4
.L_15:
        /*0038*/ 	.byte	0x04, 0x17
        /*003a*/ 	.short	(.L_17 - .L_16)
.L_16:
        /*003c*/ 	.word	0x00000000
        /*0040*/ 	.short	0x0002
        /*0042*/ 	.short	0x0010
        /*0044*/ 	.byte	0x00, 0xf4, 0x21, 0x00


	//----- nvinfo : EIATTR_KPARAM_INFO
	.align		4
.L_17:
        /*0048*/ 	.byte	0x04, 0x17
        /*004a*/ 	.short	(.L_19 - .L_18)
.L_18:
        /*004c*/ 	.word	0x00000000
        /*0050*/ 	.short	0x0001
        /*0052*/ 	.short	0x0008
        /*0054*/ 	.byte	0x00, 0xf4, 0x21, 0x00


	//----- nvinfo : EIATTR_KPARAM_INFO
	.align		4
.L_19:
        /*0058*/ 	.byte	0x04, 0x17
        /*005a*/ 	.short	(.L_21 - .L_20)
.L_20:
        /*005c*/ 	.word	0x00000000
        /*0060*/ 	.short	0x0000
        /*0062*/ 	.short	0x0000
        /*0064*/ 	.byte	0x00, 0xf4, 0x21, 0x00


	//----- nvinfo : EIATTR_SPARSE_MMA_MASK
	.align		4
.L_21:
        /*0068*/ 	.byte	0x03, 0x50
        /*006a*/ 	.short	0x0000


	//----- nvinfo : EIATTR_MAXREG_COUNT
	.align		4
        /*006c*/ 	.byte	0x03, 0x1b
        /*006e*/ 	.short	0x00ff


	//----- nvinfo : EIATTR_EXIT_INSTR_OFFSETS
	.align		4
        /*0070*/ 	.byte	0x04, 0x1c
        /*0072*/ 	.short	(.L_23 - .L_22)


	//   ....[0]....
.L_22:
        /*0074*/ 	.word	0x000002a0


	//----- nvinfo : EIATTR_REQNTID
	.align		4
.L_23:
        /*0078*/ 	.byte	0x04, 0x10
        /*007a*/ 	.short	(.L_25 - .L_24)
.L_24:
        /*007c*/ 	.word	0x00000080
        /*0080*/ 	.word	0x00000001
        /*0084*/ 	.word	0x00000001


	//----- nvinfo : EIATTR_CBANK_PARAM_SIZE
	.align		4
.L_25:
        /*0088*/ 	.byte	0x03, 0x19
        /*008a*/ 	.short	0x002c


	//----- nvinfo : EIATTR_PARAM_CBANK
	.align		4
        /*008c*/ 	.byte	0x04, 0x0a
        /*008e*/ 	.short	(.L_27 - .L_26)
	.align		4
.L_26:
        /*0090*/ 	.word	index@(.nv.constant0.triton_poi_fused_convolution_leaky_relu_10)
        /*0094*/ 	.short	0x0210
        /*0096*/ 	.short	0x002c


	//----- nvinfo : EIATTR_SW_WAR
	.align		4
.L_27:
        /*0098*/ 	.byte	0x04, 0x36
        /*009a*/ 	.short	(.L_29 - .L_28)
.L_28:
        /*009c*/ 	.word	0x00000008
.L_29:


//--------------------- .nv.callgraph             --------------------------
	.section	.nv.callgraph,"",@"SHT_CUDA_CALLGRAPH"
	.align	4
	.sectionentsize	8
	.align		4
        /*0000*/ 	.word	0x00000000
	.align		4
        /*0004*/ 	.word	0xffffffff
	.align		4
        /*0008*/ 	.word	0x00000000
	.align		4
        /*000c*/ 	.word	0xfffffffe
	.align		4
        /*0010*/ 	.word	0x00000000
	.align		4
        /*0014*/ 	.word	0xfffffffd
	.align		4
        /*0018*/ 	.word	0x00000000
	.align		4
        /*001c*/ 	.word	0xfffffffc


//--------------------- .text.triton_poi_fused_convolution_leaky_relu_10 --------------------------
	.section	.text.triton_poi_fused_convolution_leaky_relu_10,"ax",@progbits
	.align	128
        .global         triton_poi_fused_convolution_leaky_relu_10
        .type           triton_poi_fused_convolution_leaky_relu_10,@function
        .size           triton_poi_fused_convolution_leaky_relu_10,(.L_x_1 - triton_poi_fused_convolution_leaky_relu_10)
        .other          triton_poi_fused_convolution_leaky_relu_10,@"STO_CUDA_ENTRY STV_DEFAULT"
triton_poi_fused_convolution_leaky_relu_10:
.text.triton_poi_fused_convolution_leaky_relu_10:
[----:B------:R-:W-:Y:S01]  /*0000*/  LDC R1, c[0x0][0x28] ;  /* 0x00000a00ff017b82 */ /* 0x000fe20000000800 */
[----:B------:R-:W1:Y:S07]  /*0010*/  S2R R0, SR_TID.X ;  /* 0x0000000000007919 */ /* 0x000e6e0000002100 */
[----:B------:R-:W2:Y:S01]  /*0020*/  LDC.64 R4, c[0x0][0x220] ;  /* 0x00008800ff047b82 */ /* 0x000ea20000000a00 */
[----:B------:R-:W-:Y:S01]  /*0030*/  ULDC.64 UR4, c[0x0][0x208] ;  /* 0x0000820000047ab9 */ /* 0x000fe20000000a00 */
[----:B------:R-:W-:Y:S01]  /*0040*/  ULDC.64 UR6, c[0x0][0x228] ;  /* 0x00008a0000067ab9 */ /* 0x000fe20000000a00 */
[----:B------:R-:W3:Y:S01]  /*0050*/  S2R R11, SR_CTAID.X ;  /* 0x00000000000b7919 */ /* 0x000ee20000002500 */
[----:B------:R-:W-:-:S04]  /*0060*/  ULDC.64 UR8, c[0x0][0x230] ;  /* 0x00008c0000087ab9 */ /* 0x000fc80000000a00 */
[----:B------:R-:W4:Y:S01]  /*0070*/  LDC.64 R6, c[0x0][0x218] ;  /* 0x00008600ff067b82 */ /* 0x000f220000000a00 */
[----:B-1----:R-:W-:Y:S02]  /*0080*/  LOP3.LUT R0, R0, 0x7f, RZ, 0xc0, !PT ;  /* 0x0000007f00007812 */ /* 0x002fe400078ec0ff */
[----:B---3--:R-:W-:-:S03]  /*0090*/  SHF.R.S32.HI R2, RZ, 0x18, R11 ;  /* 0x00000018ff027819 */ /* 0x008fc6000001140b */
[----:B------:R-:W-:Y:S01]  /*00a0*/  IMAD R11, R11, 0x80, R0 ;  /* 0x000000800b0b7824 */ /* 0x000fe200078e0200 */
[----:B------:R-:W-:-:S03]  /*00b0*/  SGXT R0, R2, 0x1 ;  /* 0x000000010200781a */ /* 0x000fc60000000200 */
[----:B----4-:R-:W-:Y:S01]  /*00c0*/  IMAD.WIDE R6, R11, 0x4, R6 ;  /* 0x000000040b067825 */ /* 0x010fe200078e0206 */
[----:B------:R-:W1:Y:S01]  /*00d0*/  LDC.64 R2, c[0x0][0x210] ;  /* 0x00008400ff027b82 */ /* 0x000e620000000a00 */
[----:B------:R-:W-:-:S03]  /*00e0*/  LEA.HI R0, R0, R11, RZ, 0x4 ;  /* 0x0000000b00007211 */ /* 0x000fc600078f20ff */
[----:B------:R-:W3:Y:S01]  /*00f0*/  LDG.E R12, desc[UR4][R6.64] ;  /* 0x00000004060c7981 */ /* 0x000ee2000c1e1900 */
[--C-:B------:R-:W-:Y:S02]  /*0100*/  SHF.R.S32.HI R8, RZ, 0x4, R0.reuse ;  /* 0x00000004ff087819 */ /* 0x100fe40000011400 */
[----:B------:R-:W-:-:S04]  /*0110*/  SHF.R.S32.HI R9, RZ, 0x1f, R0 ;  /* 0x0000001fff097819 */ /* 0x000fc80000011400 */
[----:B------:R-:W-:-:S04]  /*0120*/  LEA.HI R9, R9, R8, RZ, 0x8 ;  /* 0x0000000809097211 */ /* 0x000fc800078f40ff */
[----:B------:R-:W-:-:S05]  /*0130*/  LOP3.LUT R9, R9, 0xffffff00, RZ, 0xc0, !PT ;  /* 0xffffff0009097812 */ /* 0x000fca00078ec0ff */
[----:B------:R-:W-:Y:S02]  /*0140*/  IMAD.IADD R9, R8, 0x1, -R9 ;  /* 0x0000000108097824 */ /* 0x000fe400078e0a09 */
[----:B-1----:R-:W-:-:S04]  /*0150*/  IMAD.WIDE R2, R11, 0x4, R2 ;  /* 0x000000040b027825 */ /* 0x002fc800078e0202 */
[----:B--2---:R-:W-:Y:S01]  /*0160*/  IMAD.WIDE R4, R9, 0x4, R4 ;  /* 0x0000000409047825 */ /* 0x004fe200078e0204 */
[----:B------:R-:W2:Y:S05]  /*0170*/  LDG.E R0, desc[UR4][R2.64] ;  /* 0x0000000402007981 */ /* 0x000eaa000c1e1900 */
[----:B------:R-:W2:Y:S01]  /*0180*/  LDG.E.EL R5, desc[UR4][R4.64] ;  /* 0x0000000404057981 */ /* 0x000ea2000c2e1900 */
[----:B------:R-:W-:Y:S02]  /*0190*/  SHF.R.S32.HI R14, RZ, 0x1f, R11 ;  /* 0x0000001fff0e7819 */ /* 0x000fe4000001140b */
[----:B------:R-:W-:Y:S02]  /*01a0*/  IADD3 R8, P2, R11, UR6, RZ ;  /* 0x000000060b087c10 */ /* 0x000fe4000ff5e0ff */
[----:B------:R-:W-:-:S02]  /*01b0*/  IADD3 R10, P3, R11, UR8, RZ ;  /* 0x000000080b0a7c10 */ /* 0x000fc4000ff7e0ff */
[----:B------:R-:W-:Y:S02]  /*01c0*/  IADD3.X R9, R14, UR7, RZ, P2, !PT ;  /* 0x000000070e097c10 */ /* 0x000fe400097fe4ff */
[----:B------:R-:W-:Y:S02]  /*01d0*/  IADD3.X R11, R14, UR9, RZ, P3, !PT ;  /* 0x000000090e0b7c10 */ /* 0x000fe40009ffe4ff */
[C---:B--2---:R-:W-:Y:S02]  /*01e0*/  FSETP.GT.AND P0, PT, R0.reuse, -R5, PT ;  /* 0x800000050000720b */ /* 0x044fe40003f04000 */
[C---:B---3--:R-:W-:Y:S01]  /*01f0*/  FSETP.GT.AND P1, PT, R5.reuse, -R12, PT ;  /* 0x8000000c0500720b */ /* 0x048fe20003f24000 */
[----:B------:R-:W-:Y:S01]  /*0200*/  FADD R13, R0, R5 ;  /* 0x00000005000d7221 */ /* 0x000fe20000000000 */
[----:B------:R-:W-:Y:S01]  /*0210*/  FADD R5, R5, R12 ;  /* 0x0000000c05057221 */ /* 0x000fe20000000000 */
[----:B------:R-:W-:Y:S02]  /*0220*/  SEL R15, RZ, 0x1, !P0 ;  /* 0x00000001ff0f7807 */ /* 0x000fe40004000000 */
[----:B------:R-:W-:-:S06]  /*0230*/  SEL R17, RZ, 0x1, !P1 ;  /* 0x00000001ff117807 */ /* 0x000fcc0004800000 */
[----:B------:R-:W-:Y:S02]  /*0240*/  @!P0 FMUL R13, R13, 0.10000000149011611938 ;  /* 0x3dcccccd0d0d8820 */ /* 0x000fe40000400000 */
[----:B------:R-:W-:Y:S01]  /*0250*/  @!P1 FMUL R5, R5, 0.10000000149011611938 ;  /* 0x3dcccccd05059820 */ /* 0x000fe20000400000 */
[----:B------:R-:W-:Y:S04]  /*0260*/  STG.E.U8 desc[UR4][R8.64], R15 ;  /* 0x0000000f08007986 */ /* 0x000fe8000c101104 */
[----:B------:R-:W-:Y:S04]  /*0270*/  STG.E desc[UR4][R2.64], R13 ;  /* 0x0000000d02007986 */ /* 0x000fe8000c101904 */
[----:B------:R-:W-:Y:S04]  /*0280*/  STG.E.U8 desc[UR4][R10.64], R17 ;  /* 0x000000110a007986 */ /* 0x000fe8000c101104 */
[----:B------:R-:W-:Y:S01]  /*0290*/  STG.E desc[UR4][R6.64], R5 ;  /* 0x0000000506007986 */ /* 0x000fe2000c101904 */
[----:B------:R-:W-:Y:S05]  /*02a0*/  EXIT ;  /* 0x000000000000794d */ /* 0x000fea0003800000 */
.L_x_0:
[----:B------:R-:W-:-:S00]  /*02b0*/  BRA `(.L_x_0) ;  /* 0xfffffffc00fc7947 */ /* 0x000fc0000383ffff */
[----:B------:R-:W-:-:S00]  /*02c0*/  NOP ;  /* 0x0000000000007918 */ /* 0x000fc00000000000 */
        /* <DEDUP_REMOVED lines=11> */
.L_x_1:


//--------------------- .nv.constant0.triton_poi_fused_convolution_leaky_relu_10 --------------------------
	.section	.nv.constant0.triton_poi_fused_convolution_leaky_relu_10,"a",@progbits
	.sectionflags	@""
	.align	4
.nv.constant0.triton_poi_fused_convolution_leaky_relu_10:
	.zero		572
